	.headerflags	@"EF_CUDA_TEXMODE_UNIFIED EF_CUDA_64BIT_ADDRESS EF_CUDA_ACCELERATORS EF_CUDA_SM90 EF_CUDA_VIRTUAL_SM(EF_CUDA_SM90)"
	.elftype	@"ET_EXEC"


//--------------------- .nv.info                  --------------------------
	.section	.nv.info,"",@"SHT_CUDA_INFO"
	.align	4


	//----- nvinfo : EIATTR_REGCOUNT
	.align		4
        /*0000*/ 	.byte	0x04, 0x2f
        /*0002*/ 	.short	(.L_1 - .L_0)
	.align		4
.L_0:
        /*0004*/ 	.word	index@(triton_per_fused_mul_sub_sum_3)
        /*0008*/ 	.word	0x0000001b


	//----- nvinfo : EIATTR_MIN_STACK_SIZE
	.align		4
.L_1:
        /*000c*/ 	.byte	0x04, 0x12
        /*000e*/ 	.short	(.L_3 - .L_2)
	.align		4
.L_2:
        /*0010*/ 	.word	index@(triton_per_fused_mul_sub_sum_3)
        /*0014*/ 	.word	0x00000000


	//----- nvinfo : EIATTR_FRAME_SIZE
	.align		4
.L_3:
        /*0018*/ 	.byte	0x04, 0x11
        /*001a*/ 	.short	(.L_5 - .L_4)
	.align		4
.L_4:
        /*001c*/ 	.word	index@(triton_per_fused_mul_sub_sum_3)
        /*0020*/ 	.word	0x00000000


	//----- nvinfo : EIATTR_MIN_STACK_SIZE
	.align		4
.L_5:
        /*0024*/ 	.byte	0x04, 0x12
        /*0026*/ 	.short	(.L_7 - .L_6)
	.align		4
.L_6:
        /*0028*/ 	.word	index@(triton_per_fused_mul_sub_sum_3)
        /*002c*/ 	.word	0x00000000
.L_7:


//--------------------- .nv.info.triton_per_fused_mul_sub_sum_3 --------------------------
	.section	.nv.info.triton_per_fused_mul_sub_sum_3,"",@"SHT_CUDA_INFO"
	.sectionflags	@""
	.align	4


	//----- nvinfo : EIATTR_CUDA_API_VERSION
	.align		4
        /*0000*/ 	.byte	0x04, 0x37
        /*0002*/ 	.short	(.L_9 - .L_8)
.L_8:
        /*0004*/ 	.word	0x0000007c


	//----- nvinfo : EIATTR_KPARAM_INFO
	.align		4
.L_9:
        /*0008*/ 	.byte	0x04, 0x17
        /*000a*/ 	.short	(.L_11 - .L_10)
.L_10:
        /*000c*/ 	.word	0x00000000
        /*0010*/ 	.short	0x0005
        /*0012*/ 	.short	0x0024
        /*0014*/ 	.byte	0x00, 0xf0, 0x11, 0x00


	//----- nvinfo : EIATTR_KPARAM_INFO
	.align		4
.L_11:
        /*0018*/ 	.byte	0x04, 0x17
        /*001a*/ 	.short	(.L_13 - .L_12)
.L_12:
        /*001c*/ 	.word	0x00000000
        /*0020*/ 	.short	0x0004
        /*0022*/ 	.short	0x0020
        /*0024*/ 	.byte	0x00, 0xf0, 0x11, 0x00


	//----- nvinfo : EIATTR_KPARAM_INFO
	.align		4
.L_13:
        /*0028*/ 	.byte	0x04, 0x17
        /*002a*/ 	.short	(.L_15 - .L_14)
.L_14:
        /*002c*/ 	.word	0x00000000
        /*0030*/ 	.short	0x0003
        /*0032*/ 	.short	0x0018
        /*0034*/ 	.byte	0x00, 0xf4, 0x21, 0x00


	//----- nvinfo : EIATTR_KPARAM_INFO
	.align		4
.L_15:
        /*0038*/ 	.byte	0x04, 0x17
        /*003a*/ 	.short	(.L_17 - .L_16)
.L_16:
        /*003c*/ 	.word	0x00000000
        /*0040*/ 	.short	0x0002
        /*0042*/ 	.short	0x0010
        /*0044*/ 	.byte	0x00, 0xf4, 0x21, 0x00


	//----- nvinfo : EIATTR_KPARAM_INFO
	.align		4
.L_17:
        /*0048*/ 	.byte	0x04, 0x17
        /*004a*/ 	.short	(.L_19 - .L_18)
.L_18:
        /*004c*/ 	.word	0x00000000
        /*0050*/ 	.short	0x0001
        /*0052*/ 	.short	0x0008
        /*0054*/ 	.byte	0x00, 0xf4, 0x21, 0x00


	//----- nvinfo : EIATTR_KPARAM_INFO
	.align		4
.L_19:
        /*0058*/ 	.byte	0x04, 0x17
        /*005a*/ 	.short	(.L_21 - .L_20)
.L_20:
        /*005c*/ 	.word	0x00000000
        /*0060*/ 	.short	0x0000
        /*0062*/ 	.short	0x0000
        /*0064*/ 	.byte	0x00, 0xf4, 0x21, 0x00


	//----- nvinfo : EIATTR_SPARSE_MMA_MASK
	.align		4
.L_21:
        /*0068*/ 	.byte	0x03, 0x50
        /*006a*/ 	.short	0x0000


	//----- nvinfo : EIATTR_MAXREG_COUNT
	.align		4
        /*006c*/ 	.byte	0x03, 0x1b
        /*006e*/ 	.short	0x00ff


	//----- nvinfo : EIATTR_COOP_GROUP_MASK_REGIDS
	.align		4
        /*0070*/ 	.byte	0x04, 0x29
        /*0072*/ 	.short	(.L_23 - .L_22)


	//   ....[0]....
.L_22:
        /*0074*/ 	.word	0xffffffff


	//   ....[1]....
        /*0078*/ 	.word	0xffffffff


	//----- nvinfo : EIATTR_COOP_GROUP_INSTR_OFFSETS
	.align		4
.L_23:
        /*007c*/ 	.byte	0x04, 0x28
        /*007e*/ 	.short	(.L_25 - .L_24)


	//   ....[0]....
.L_24:
        /*0080*/ 	.word	0x00000630


	//   ....[1]....
        /*0084*/ 	.word	0x00000650


	//----- nvinfo : EIATTR_EXIT_INSTR_OFFSETS
	.align		4
.L_25:
        /*0088*/ 	.byte	0x04, 0x1c
        /*008a*/ 	.short	(.L_27 - .L_26)


	//   ....[0]....
.L_26:
        /*008c*/ 	.word	0x000006d0


	//   ....[1]....
        /*0090*/ 	.word	0x00000720


	//----- nvinfo : EIATTR_REQNTID
	.align		4
.L_27:
        /*0094*/ 	.byte	0x04, 0x10
        /*0096*/ 	.short	(.L_29 - .L_28)
.L_28:
        /*0098*/ 	.word	0x00000080
        /*009c*/ 	.word	0x00000001
        /*00a0*/ 	.word	0x00000001


	//----- nvinfo : EIATTR_CBANK_PARAM_SIZE
	.align		4
.L_29:
        /*00a4*/ 	.byte	0x03, 0x19
        /*00a6*/ 	.short	0x0028


	//----- nvinfo : EIATTR_PARAM_CBANK
	.align		4
        /*00a8*/ 	.byte	0x04, 0x0a
        /*00aa*/ 	.short	(.L_31 - .L_30)
	.align		4
.L_30:
        /*00ac*/ 	.word	index@(.nv.constant0.triton_per_fused_mul_sub_sum_3)
        /*00b0*/ 	.short	0x0210
        /*00b2*/ 	.short	0x0028


	//----- nvinfo : EIATTR_SW_WAR
	.align		4
.L_31:
        /*00b4*/ 	.byte	0x04, 0x36
        /*00b6*/ 	.short	(.L_33 - .L_32)
.L_32:
        /*00b8*/ 	.word	0x00000008
.L_33:


//--------------------- .nv.callgraph             --------------------------
	.section	.nv.callgraph,"",@"SHT_CUDA_CALLGRAPH"
	.align	4
	.sectionentsize	8
	.align		4
        /*0000*/ 	.word	0x00000000
	.align		4
        /*0004*/ 	.word	0xffffffff
	.align		4
        /*0008*/ 	.word	0x00000000
	.align		4
        /*000c*/ 	.word	0xfffffffe
	.align		4
        /*0010*/ 	.word	0x00000000
	.align		4
        /*0014*/ 	.word	0xfffffffd
	.align		4
        /*0018*/ 	.word	0x00000000
	.align		4
        /*001c*/ 	.word	0xfffffffc


//--------------------- .text.triton_per_fused_mul_sub_sum_3 --------------------------
	.section	.text.triton_per_fused_mul_sub_sum_3,"ax",@progbits
	.sectionflags	@"SHF_BARRIERS=1"
	.align	128
        .global         triton_per_fused_mul_sub_sum_3
        .type           triton_per_fused_mul_sub_sum_3,@function
        .size           triton_per_fused_mul_sub_sum_3,(.L_x_1 - triton_per_fused_mul_sub_sum_3)
        .other          triton_per_fused_mul_sub_sum_3,@"STO_CUDA_ENTRY STV_DEFAULT"
triton_per_fused_mul_sub_sum_3:
.text.triton_per_fused_mul_sub_sum_3:
[----:B------:R-:W0:Y:S01]  /*0000*/  LDC R1, c[0x0][0x28] ;  /* 0x00000a00ff017b82 */ /* 0x000e220000000800 */
[----:B------:R-:W1:Y:S07]  /*0010*/  S2R R8, SR_CTAID.X ;  /* 0x0000000000087919 */ /* 0x000e6e0000002500 */
[----:B------:R-:W2:Y:S01]  /*0020*/  LDC.64 R4, c[0x0][0x210] ;  /* 0x00008400ff047b82 */ /* 0x000ea20000000a00 */
[----:B------:R-:W-:Y:S01]  /*0030*/  ULDC.64 UR6, c[0x0][0x208] ;  /* 0x0000820000067ab9 */ /* 0x000fe20000000a00 */
[----:B------:R-:W3:Y:S01]  /*0040*/  S2R R2, SR_TID.X ;  /* 0x0000000000027919 */ /* 0x000ee20000002100 */
[----:B-1----:R-:W-:Y:S01]  /*0050*/  SHF.R.S32.HI R9, RZ, 0x1a, R8 ;  /* 0x0000001aff097819 */ /* 0x002fe20000011408 */
[----:B------:R-:W-:-:S03]  /*0060*/  IMAD.SHL.U32 R8, R8, 0x20, RZ ;  /* 0x0000002008087824 */ /* 0x000fc600078e00ff */
[----:B------:R-:W-:Y:S02]  /*0070*/  SGXT R9, R9, 0x1 ;  /* 0x000000010909781a */ /* 0x000fe40000000200 */
[----:B---3--:R-:W-:Y:S02]  /*0080*/  LOP3.LUT R0, R8, 0x1f, R2, 0xf8, !PT ;  /* 0x0000001f08007812 */ /* 0x008fe400078ef802 */
[----:B------:R-:W-:Y:S02]  /*0090*/  SHF.R.U32.HI R7, RZ, 0x3, R2 ;  /* 0x00000003ff077819 */ /* 0x000fe40000011602 */
[CC--:B------:R-:W-:Y:S02]  /*00a0*/  LEA.HI R3, R9.reuse, R0.reuse, RZ, 0x2 ;  /* 0x0000000009037211 */ /* 0x0c0fe400078f10ff */
[----:B------:R-:W-:Y:S02]  /*00b0*/  LEA.HI R6, R9, R0, RZ, 0x4 ;  /* 0x0000000009067211 */ /* 0x000fe400078f20ff */
[----:B------:R-:W-:-:S02]  /*00c0*/  SHF.R.S32.HI R3, RZ, 0x2, R3 ;  /* 0x00000002ff037819 */ /* 0x000fc40000011403 */
[----:B------:R-:W-:Y:S01]  /*00d0*/  LOP3.LUT R7, R7, 0xc, RZ, 0xc0, !PT ;  /* 0x0000000c07077812 */ /* 0x000fe200078ec0ff */
[----:B------:R-:W-:Y:S01]  /*00e0*/  IMAD.SHL.U32 R10, R6, 0x4, RZ ;  /* 0x00000004060a7824 */ /* 0x000fe200078e00ff */
[----:B------:R-:W-:Y:S02]  /*00f0*/  LEA.HI R6, R3, R3, RZ, 0x2 ;  /* 0x0000000303067211 */ /* 0x000fe400078f10ff */
[----:B------:R-:W-:Y:S02]  /*0100*/  ISETP.GE.AND P1, PT, R0, 0x40, PT ;  /* 0x000000400000780c */ /* 0x000fe40003f26270 */
[----:B------:R-:W-:Y:S02]  /*0110*/  LOP3.LUT R10, R10, 0xffffffc0, RZ, 0xc0, !PT ;  /* 0xffffffc00a0a7812 */ /* 0x000fe400078ec0ff */
[----:B------:R-:W-:-:S04]  /*0120*/  LOP3.LUT R6, R6, 0xfffffffc, RZ, 0xc0, !PT ;  /* 0xfffffffc06067812 */ /* 0x000fc800078ec0ff */
[----:B------:R-:W-:Y:S02]  /*0130*/  IADD3 R6, R10, R3, -R6 ;  /* 0x000000030a067210 */ /* 0x000fe40007ffe806 */
[----:B------:R-:W-:-:S03]  /*0140*/  CS2R R10, SRZ ;  /* 0x00000000000a7805 */ /* 0x000fc6000001ff00 */
[----:B------:R-:W-:Y:S01]  /*0150*/  IMAD.IADD R3, R7, 0x1, R6 ;  /* 0x0000000107037824 */ /* 0x000fe200078e0206 */
[----:B------:R-:W-:-:S03]  /*0160*/  CS2R R6, SRZ ;  /* 0x0000000000067805 */ /* 0x000fc6000001ff00 */
[C---:B------:R-:W-:Y:S02]  /*0170*/  VIADD R17, R3.reuse, 0x10 ;  /* 0x0000001003117836 */ /* 0x040fe40000000000 */
[C---:B------:R-:W-:Y:S02]  /*0180*/  VIADD R19, R3.reuse, 0x20 ;  /* 0x0000002003137836 */ /* 0x040fe40000000000 */
[----:B--2---:R-:W-:-:S04]  /*0190*/  IMAD.WIDE R12, R3, 0x4, R4 ;  /* 0x00000004030c7825 */ /* 0x004fc800078e0204 */
[----:B------:R-:W-:Y:S01]  /*01a0*/  VIADD R3, R3, 0x30 ;  /* 0x0000003003037836 */ /* 0x000fe20000000000 */
[----:B------:R-:W2:Y:S01]  /*01b0*/  @!P1 LDG.E.EL R10, desc[UR6][R12.64] ;  /* 0x000000060c0a9981 */ /* 0x000ea2000c2e1900 */
[----:B------:R-:W-:-:S04]  /*01c0*/  IMAD.WIDE R16, R17, 0x4, R4 ;  /* 0x0000000411107825 */ /* 0x000fc800078e0204 */
[--C-:B------:R-:W-:Y:S01]  /*01d0*/  IMAD.WIDE R18, R19, 0x4, R4.reuse ;  /* 0x0000000413127825 */ /* 0x100fe200078e0204 */
[----:B------:R1:W3:Y:S03]  /*01e0*/  @!P1 LDG.E.EL R7, desc[UR6][R16.64] ;  /* 0x0000000610079981 */ /* 0x0002e6000c2e1900 */
[----:B------:R-:W-:Y:S01]  /*01f0*/  IMAD.WIDE R4, R3, 0x4, R4 ;  /* 0x0000000403047825 */ /* 0x000fe200078e0204 */
[----:B------:R-:W4:Y:S04]  /*0200*/  @!P1 LDG.E.EL R6, desc[UR6][R18.64] ;  /* 0x0000000612069981 */ /* 0x000f28000c2e1900 */
[----:B------:R5:W4:Y:S01]  /*0210*/  @!P1 LDG.E.EL R11, desc[UR6][R4.64] ;  /* 0x00000006040b9981 */ /* 0x000b22000c2e1900 */
[----:B------:R-:W-:Y:S01]  /*0220*/  SHF.R.U32.HI R3, RZ, 0x2, R2 ;  /* 0x00000002ff037819 */ /* 0x000fe20000011602 */
[----:B------:R-:W5:Y:S03]  /*0230*/  S2UR UR5, SR_CgaCtaId ;  /* 0x00000000000579c3 */ /* 0x000f660000008800 */
[----:B------:R-:W-:-:S04]  /*0240*/  SGXT.U32 R3, R3, 0x5 ;  /* 0x000000050303781a */ /* 0x000fc80000000000 */
[----:B------:R-:W-:Y:S01]  /*0250*/  LOP3.LUT R14, R8, R3, RZ, 0xfc, !PT ;  /* 0x00000003080e7212 */ /* 0x000fe200078efcff */
[C---:B------:R-:W-:Y:S01]  /*0260*/  IMAD.SHL.U32 R8, R2.reuse, 0x4, RZ ;  /* 0x0000000402087824 */ /* 0x040fe200078e00ff */
[----:B-1----:R-:W-:Y:S01]  /*0270*/  SHF.R.U32.HI R17, RZ, 0x5, R2 ;  /* 0x00000005ff117819 */ /* 0x002fe20000011602 */
[----:B------:R-:W-:Y:S01]  /*0280*/  IMAD.SHL.U32 R12, R2, 0x10, RZ ;  /* 0x00000010020c7824 */ /* 0x000fe200078e00ff */
[----:B------:R-:W-:Y:S01]  /*0290*/  LEA.HI R9, R9, R14, RZ, 0x2 ;  /* 0x0000000e09097211 */ /* 0x000fe200078f10ff */
[----:B------:R-:W-:Y:S01]  /*02a0*/  UMOV UR4, 0x400 ;  /* 0x0000040000047882 */ /* 0x000fe20000000000 */
[----:B0----5:R-:W0:Y:S02]  /*02b0*/  LDC.64 R4, c[0x0][0x218] ;  /* 0x00008600ff047b82 */ /* 0x021e240000000a00 */
[----:B------:R-:W-:Y:S02]  /*02c0*/  LOP3.LUT R9, R9, 0xffffffc, RZ, 0xc0, !PT ;  /* 0x0ffffffc09097812 */ /* 0x000fe400078ec0ff */
[----:B------:R-:W-:-:S03]  /*02d0*/  LOP3.LUT R8, R8, 0xc, RZ, 0xc0, !PT ;  /* 0x0000000c08087812 */ /* 0x000fc600078ec0ff */
[----:B------:R-:W-:-:S04]  /*02e0*/  IMAD.IADD R9, R14, 0x1, -R9 ;  /* 0x000000010e097824 */ /* 0x000fc800078e0a09 */
[----:B------:R-:W-:Y:S01]  /*02f0*/  IMAD R19, R9, 0x10, R8 ;  /* 0x0000001009137824 */ /* 0x000fe200078e0208 */
[----:B------:R-:W-:Y:S01]  /*0300*/  SHF.R.S32.HI R9, RZ, 0x1f, R14 ;  /* 0x0000001fff097819 */ /* 0x000fe2000001140e */
[----:B------:R-:W-:Y:S01]  /*0310*/  UPRMT UR4, UR5, 0x654, UR4 ;  /* 0x0000065405047896 */ /* 0x000fe20008000004 */
[----:B------:R-:W-:Y:S02]  /*0320*/  SGXT.U32 R17, R17, 0x2 ;  /* 0x000000021111781a */ /* 0x000fe40000000000 */
[----:B------:R-:W-:Y:S02]  /*0330*/  LEA.HI R15, R9, R14, RZ, 0x4 ;  /* 0x0000000e090f7211 */ /* 0x000fe400078f20ff */
[----:B------:R-:W-:Y:S01]  /*0340*/  LOP3.LUT R16, R12, 0x1f0, RZ, 0xc0, !PT ;  /* 0x000001f00c107812 */ /* 0x000fe200078ec0ff */
[----:B------:R-:W1:Y:S01]  /*0350*/  LDC.64 R8, c[0x0][0x220] ;  /* 0x00008800ff087b82 */ /* 0x000e620000000a00 */
[----:B------:R-:W-:Y:S01]  /*0360*/  LOP3.LUT R17, R17, 0x1f0, R12, 0xf8, !PT ;  /* 0x000001f011117812 */ /* 0x000fe200078ef80c */
[----:B------:R-:W-:-:S02]  /*0370*/  IMAD.SHL.U32 R13, R15, 0x4, RZ ;  /* 0x000000040f0d7824 */ /* 0x000fc400078e00ff */
[----:B------:R-:W-:-:S03]  /*0380*/  VIADD R18, R16, UR4 ;  /* 0x0000000410127c36 */ /* 0x000fc60008000000 */
[----:B------:R-:W-:Y:S01]  /*0390*/  LOP3.LUT R16, R13, 0xffffffc0, RZ, 0xc0, !PT ;  /* 0xffffffc00d107812 */ /* 0x000fe200078ec0ff */
[----:B------:R-:W-:Y:S01]  /*03a0*/  IMAD R13, R17, 0x4, R18 ;  /* 0x00000004110d7824 */ /* 0x000fe200078e0212 */
[----:B------:R-:W-:-:S03]  /*03b0*/  ISETP.GE.AND P0, PT, R14, 0x40, PT ;  /* 0x000000400e00780c */ /* 0x000fc60003f06270 */
[----:B------:R-:W-:Y:S01]  /*03c0*/  IMAD.IADD R17, R16, 0x1, R19 ;  /* 0x0000000110117824 */ /* 0x000fe200078e0213 */
[----:B------:R-:W-:-:S03]  /*03d0*/  LOP3.LUT R15, R15, 0xfffffff0, RZ, 0xc0, !PT ;  /* 0xfffffff00f0f7812 */ /* 0x000fc600078ec0ff */
[----:B0-----:R-:W-:Y:S01]  /*03e0*/  IMAD.WIDE R16, R17, 0x4, R4 ;  /* 0x0000000411107825 */ /* 0x001fe200078e0204 */
[----:B------:R-:W-:-:S03]  /*03f0*/  CS2R R4, SRZ ;  /* 0x0000000000047805 */ /* 0x000fc6000001ff00 */
[----:B------:R-:W-:Y:S02]  /*0400*/  IMAD.IADD R15, R14, 0x1, -R15 ;  /* 0x000000010e0f7824 */ /* 0x000fe400078e0a0f */
[----:B------:R-:W-:Y:S02]  /*0410*/  IMAD.MOV.U32 R14, RZ, RZ, RZ ;  /* 0x000000ffff0e7224 */ /* 0x000fe400078e00ff */
[----:B-1----:R-:W-:Y:S01]  /*0420*/  IMAD.WIDE R18, R15, 0x4, R8 ;  /* 0x000000040f127825 */ /* 0x002fe200078e0208 */
[----:B--2---:R-:W-:Y:S02]  /*0430*/  SEL R10, R10, RZ, !P1 ;  /* 0x000000ff0a0a7207 */ /* 0x004fe40004800000 */
[----:B---3--:R-:W-:Y:S02]  /*0440*/  SEL R22, R7, RZ, !P1 ;  /* 0x000000ff07167207 */ /* 0x008fe40004800000 */
[----:B----4-:R-:W-:Y:S02]  /*0450*/  SEL R24, R6, RZ, !P1 ;  /* 0x000000ff06187207 */ /* 0x010fe40004800000 */
[----:B------:R-:W-:Y:S01]  /*0460*/  SEL R20, R11, RZ, !P1 ;  /* 0x000000ff0b147207 */ /* 0x000fe20004800000 */
[----:B------:R-:W-:Y:S04]  /*0470*/  STS [R13+0x10], R22 ;  /* 0x000010160d007388 */ /* 0x000fe80000000800 */
[----:B------:R-:W-:Y:S04]  /*0480*/  STS [R13+0x20], R24 ;  /* 0x000020180d007388 */ /* 0x000fe80000000800 */
[----:B------:R-:W-:Y:S04]  /*0490*/  STS [R13], R10 ;  /* 0x0000000a0d007388 */ /* 0x000fe80000000800 */
[----:B------:R0:W-:Y:S01]  /*04a0*/  STS [R13+0x30], R20 ;  /* 0x000030140d007388 */ /* 0x0001e20000000800 */
[----:B------:R-:W-:Y:S01]  /*04b0*/  BAR.SYNC.DEFER_BLOCKING 0x0 ;  /* 0x0000000000007b1d */ /* 0x000fe20000010000 */
[----:B------:R-:W-:-:S06]  /*04c0*/  CS2R R6, SRZ ;  /* 0x0000000000067805 */ /* 0x000fcc000001ff00 */
[----:B------:R-:W0:Y:S04]  /*04d0*/  @!P0 LDG.E.EL.128 R4, desc[UR6][R16.64] ;  /* 0x0000000610048981 */ /* 0x000e28000c2e1d00 */
[----:B------:R-:W2:Y:S01]  /*04e0*/  @!P0 LDG.E.EL R14, desc[UR6][R18.64] ;  /* 0x00000006120e8981 */ /* 0x000ea2000c2e1900 */
[----:B------:R-:W-:Y:S02]  /*04f0*/  LOP3.LUT R8, R2, 0x7c, RZ, 0xc0, !PT ;  /* 0x0000007c02087812 */ /* 0x000fe400078ec0ff */
[----:B------:R-:W-:Y:S02]  /*0500*/  LOP3.LUT R9, R12, 0x7f0, RZ, 0xc0, !PT ;  /* 0x000007f00c097812 */ /* 0x000fe400078ec0ff */
[----:B------:R-:W-:-:S05]  /*0510*/  LEA R8, R8, UR4, 0x2 ;  /* 0x0000000408087c11 */ /* 0x000fca000f8e10ff */
[----:B------:R-:W-:-:S06]  /*0520*/  IMAD.IADD R8, R8, 0x1, R9 ;  /* 0x0000000108087824 */ /* 0x000fcc00078e0209 */
[----:B------:R-:W1:Y:S01]  /*0530*/  LDS.128 R8, [R8] ;  /* 0x0000000008087984 */ /* 0x000e620000000c00 */
[----:B------:R-:W-:Y:S01]  /*0540*/  LEA R3, R3, UR4, 0x2 ;  /* 0x0000000403037c11 */ /* 0x000fe2000f8e10ff */
[----:B------:R-:W-:Y:S01]  /*0550*/  BAR.SYNC.DEFER_BLOCKING 0x0 ;  /* 0x0000000000007b1d */ /* 0x000fe20000010000 */
[----:B0-----:R-:W-:Y:S02]  /*0560*/  SEL R13, R5, RZ, !P0 ;  /* 0x000000ff050d7207 */ /* 0x001fe40004000000 */
[----:B------:R-:W-:-:S03]  /*0570*/  SEL R5, R4, RZ, !P0 ;  /* 0x000000ff04057207 */ /* 0x000fc60004000000 */
[--C-:B--2---:R-:W-:Y:S01]  /*0580*/  FADD R4, R13, -R14.reuse ;  /* 0x8000000e0d047221 */ /* 0x104fe20000000000 */
[----:B------:R-:W-:Y:S01]  /*0590*/  SEL R13, R6, RZ, !P0 ;  /* 0x000000ff060d7207 */ /* 0x000fe20004000000 */
[--C-:B------:R-:W-:Y:S02]  /*05a0*/  FADD R5, R5, -R14.reuse ;  /* 0x8000000e05057221 */ /* 0x100fe40000000000 */
[----:B-1----:R-:W-:Y:S01]  /*05b0*/  FMUL R9, R9, R4 ;  /* 0x0000000409097220 */ /* 0x002fe20000400000 */
[----:B------:R-:W-:Y:S01]  /*05c0*/  SEL R15, R7, RZ, !P0 ;  /* 0x000000ff070f7207 */ /* 0x000fe20004000000 */
[--C-:B------:R-:W-:Y:S02]  /*05d0*/  FADD R7, R13, -R14.reuse ;  /* 0x8000000e0d077221 */ /* 0x100fe40000000000 */
[----:B------:R-:W-:Y:S02]  /*05e0*/  FFMA R5, R8, R5, R9 ;  /* 0x0000000508057223 */ /* 0x000fe40000000009 */
[----:B------:R-:W-:-:S02]  /*05f0*/  FADD R14, R15, -R14 ;  /* 0x8000000e0f0e7221 */ /* 0x000fc40000000000 */
[----:B------:R-:W-:-:S04]  /*0600*/  FFMA R10, R10, R7, R5 ;  /* 0x000000070a0a7223 */ /* 0x000fc80000000005 */
[----:B------:R-:W-:-:S05]  /*0610*/  FFMA R10, R11, R14, R10 ;  /* 0x0000000e0b0a7223 */ /* 0x000fca000000000a */
[----:B------:R-:W-:-:S05]  /*0620*/  FSEL R10, R10, RZ, !P0 ;  /* 0x000000ff0a0a7208 */ /* 0x000fca0004000000 */
[----:B------:R-:W0:Y:S02]  /*0630*/  SHFL.BFLY PT, R5, R10, 0x2, 0x1f ;  /* 0x0c401f000a057f89 */ /* 0x000e2400000e0000 */
[----:B0-----:R-:W-:-:S05]  /*0640*/  FADD R5, R10, R5 ;  /* 0x000000050a057221 */ /* 0x001fca0000000000 */
[----:B------:R-:W0:Y:S01]  /*0650*/  SHFL.BFLY PT, R4, R5, 0x1, 0x1f ;  /* 0x0c201f0005047f89 */ /* 0x000e2200000e0000 */
[----:B------:R-:W-:-:S04]  /*0660*/  LOP3.LUT P0, RZ, R2, 0x60, RZ, 0xc0, !PT ;  /* 0x0000006002ff7812 */ /* 0x000fc8000780c0ff */
[----:B------:R-:W-:Y:S01]  /*0670*/  ISETP.LT.AND P0, PT, R0, 0x40, !P0 ;  /* 0x000000400000780c */ /* 0x000fe20004701270 */
[----:B0-----:R-:W-:-:S05]  /*0680*/  FADD R4, R5, R4 ;  /* 0x0000000405047221 */ /* 0x001fca0000000000 */
[----:B------:R0:W-:Y:S01]  /*0690*/  STS [R3], R4 ;  /* 0x0000000403007388 */ /* 0x0001e20000000800 */
[----:B------:R-:W-:-:S04]  /*06a0*/  LOP3.LUT R2, R2, 0x1f, RZ, 0xc0, !PT ;  /* 0x0000001f02027812 */ /* 0x000fc800078ec0ff */
[----:B------:R-:W-:Y:S01]  /*06b0*/  LEA R6, R2, UR4, 0x2 ;  /* 0x0000000402067c11 */ /* 0x000fe2000f8e10ff */
[----:B------:R-:W-:Y:S06]  /*06c0*/  BAR.SYNC.DEFER_BLOCKING 0x0 ;  /* 0x0000000000007b1d */ /* 0x000fec0000010000 */
[----:B0-----:R-:W-:Y:S05]  /*06d0*/  @!P0 EXIT ;  /* 0x000000000000894d */ /* 0x001fea0003800000 */
[----:B------:R-:W0:Y:S01]  /*06e0*/  LDS R5, [R6] ;  /* 0x0000000006057984 */ /* 0x000e220000000800 */
[----:B------:R-:W1:Y:S02]  /*06f0*/  LDC.64 R2, c[0x0][0x228] ;  /* 0x00008a00ff027b82 */ /* 0x000e640000000a00 */
[----:B-1----:R-:W-:-:S05]  /*0700*/  IMAD.WIDE R2, R0, 0x4, R2 ;  /* 0x0000000400027825 */ /* 0x002fca00078e0202 */
[----:B0-----:R-:W-:Y:S01]  /*0710*/  STG.E desc[UR6][R2.64], R5 ;  /* 0x0000000502007986 */ /* 0x001fe2000c101906 */
[----:B------:R-:W-:Y:S05]  /*0720*/  EXIT ;  /* 0x000000000000794d */ /* 0x000fea0003800000 */
.L_x_0:
[----:B------:R-:W-:-:S00]  /*0730*/  BRA `(.L_x_0) ;  /* 0xfffffffc00fc7947 */ /* 0x000fc0000383ffff */
[----:B------:R-:W-:-:S00]  /*0740*/  NOP ;  /* 0x0000000000007918 */ /* 0x000fc00000000000 */
        /* <DEDUP_REMOVED lines=11> */
.L_x_1:


//--------------------- .nv.shared.triton_per_fused_mul_sub_sum_3 --------------------------
	.section	.nv.shared.triton_per_fused_mul_sub_sum_3,"aw",@nobits
	.sectionflags	@""
	.align	16
	.zero		1024


//--------------------- .nv.constant0.triton_per_fused_mul_sub_sum_3 --------------------------
	.section	.nv.constant0.triton_per_fused_mul_sub_sum_3,"a",@progbits
	.sectionflags	@""
	.align	4
.nv.constant0.triton_per_fused_mul_sub_sum_3:
	.zero		568
